	.headerflags	@"EF_CUDA_TEXMODE_UNIFIED EF_CUDA_64BIT_ADDRESS EF_CUDA_ACCELERATORS EF_CUDA_SM90 EF_CUDA_VIRTUAL_SM(EF_CUDA_SM90)"
	.elftype	@"ET_EXEC"


//--------------------- .nv.info                  --------------------------
	.section	.nv.info,"",@"SHT_CUDA_INFO"
	.align	4


	//----- nvinfo : EIATTR_REGCOUNT
	.align		4
        /*0000*/ 	.byte	0x04, 0x2f
        /*0002*/ 	.short	(.L_2 - .L_1)
	.align		4
.L_1:
        /*0004*/ 	.word	index@(triton_poi_fused_softplus_16)
        /*0008*/ 	.word	0x0000000f


	//----- nvinfo : EIATTR_MIN_STACK_SIZE
	.align		4
.L_2:
        /*000c*/ 	.byte	0x04, 0x12
        /*000e*/ 	.short	(.L_4 - .L_3)
	.align		4
.L_3:
        /*0010*/ 	.word	index@(triton_poi_fused_softplus_16)
        /*0014*/ 	.word	0x00000000


	//----- nvinfo : EIATTR_FRAME_SIZE
	.align		4
.L_4:
        /*0018*/ 	.byte	0x04, 0x11
        /*001a*/ 	.short	(.L_6 - .L_5)
	.align		4
.L_5:
        /*001c*/ 	.word	index@(triton_poi_fused_softplus_16)
        /*0020*/ 	.word	0x00000000


	//----- nvinfo : EIATTR_MIN_STACK_SIZE
	.align		4
.L_6:
        /*0024*/ 	.byte	0x04, 0x12
        /*0026*/ 	.short	(.L_8 - .L_7)
	.align		4
.L_7:
        /*0028*/ 	.word	index@(triton_poi_fused_softplus_16)
        /*002c*/ 	.word	0x00000000
.L_8:


//--------------------- .nv.info.triton_poi_fused_softplus_16 --------------------------
	.section	.nv.info.triton_poi_fused_softplus_16,"",@"SHT_CUDA_INFO"
	.sectionflags	@""
	.align	4


	//----- nvinfo : EIATTR_CUDA_API_VERSION
	.align		4
        /*0000*/ 	.byte	0x04, 0x37
        /*0002*/ 	.short	(.L_10 - .L_9)
.L_9:
        /*0004*/ 	.word	0x0000007c


	//----- nvinfo : EIATTR_KPARAM_INFO
	.align		4
.L_10:
        /*0008*/ 	.byte	0x04, 0x17
        /*000a*/ 	.short	(.L_12 - .L_11)
.L_11:
        /*000c*/ 	.word	0x00000000
        /*0010*/ 	.short	0x0002
        /*0012*/ 	.short	0x0010
        /*0014*/ 	.byte	0x00, 0xf0, 0x11, 0x00


	//----- nvinfo : EIATTR_KPARAM_INFO
	.align		4
.L_12:
        /*0018*/ 	.byte	0x04, 0x17
        /*001a*/ 	.short	(.L_14 - .L_13)
.L_13:
        /*001c*/ 	.word	0x00000000
        /*0020*/ 	.short	0x0001
        /*0022*/ 	.short	0x0008
        /*0024*/ 	.byte	0x00, 0xf4, 0x21, 0x00


	//----- nvinfo : EIATTR_KPARAM_INFO
	.align		4
.L_14:
        /*0028*/ 	.byte	0x04, 0x17
        /*002a*/ 	.short	(.L_16 - .L_15)
.L_15:
        /*002c*/ 	.word	0x00000000
        /*0030*/ 	.short	0x0000
        /*0032*/ 	.short	0x0000
        /*0034*/ 	.byte	0x00, 0xf4, 0x21, 0x00


	//----- nvinfo : EIATTR_SPARSE_MMA_MASK
	.align		4
.L_16:
        /*0038*/ 	.byte	0x03, 0x50
        /*003a*/ 	.short	0x0000


	//----- nvinfo : EIATTR_MAXREG_COUNT
	.align		4
        /*003c*/ 	.byte	0x03, 0x1b
        /*003e*/ 	.short	0x00ff


	//----- nvinfo : EIATTR_EXIT_INSTR_OFFSETS
	.align		4
        /*0040*/ 	.byte	0x04, 0x1c
        /*0042*/ 	.short	(.L_18 - .L_17)


	//   ....[0]....
.L_17:
        /*0044*/ 	.word	0x000005d0


	//   ....[1]....
        /*0048*/ 	.word	0x000005f0


	//----- nvinfo : EIATTR_REQNTID
	.align		4
.L_18:
        /*004c*/ 	.byte	0x04, 0x10
        /*004e*/ 	.short	(.L_20 - .L_19)
.L_19:
        /*0050*/ 	.word	0x00000080
        /*0054*/ 	.word	0x00000001
        /*0058*/ 	.word	0x00000001


	//----- nvinfo : EIATTR_CRS_STACK_SIZE
	.align		4
.L_20:
        /*005c*/ 	.byte	0x04, 0x1e
        /*005e*/ 	.short	(.L_22 - .L_21)
.L_21:
        /*0060*/ 	.word	0x00000000


	//----- nvinfo : EIATTR_CBANK_PARAM_SIZE
	.align		4
.L_22:
        /*0064*/ 	.byte	0x03, 0x19
        /*0066*/ 	.short	0x0014


	//----- nvinfo : EIATTR_PARAM_CBANK
	.align		4
        /*0068*/ 	.byte	0x04, 0x0a
        /*006a*/ 	.short	(.L_24 - .L_23)
	.align		4
.L_23:
        /*006c*/ 	.word	index@(.nv.constant0.triton_poi_fused_softplus_16)
        /*0070*/ 	.short	0x0210
        /*0072*/ 	.short	0x0014


	//----- nvinfo : EIATTR_SW_WAR
	.align		4
.L_24:
        /*0074*/ 	.byte	0x04, 0x36
        /*0076*/ 	.short	(.L_26 - .L_25)
.L_25:
        /*0078*/ 	.word	0x00000008
.L_26:


//--------------------- .nv.callgraph             --------------------------
	.section	.nv.callgraph,"",@"SHT_CUDA_CALLGRAPH"
	.align	4
	.sectionentsize	8
	.align		4
        /*0000*/ 	.word	0x00000000
	.align		4
        /*0004*/ 	.word	0xffffffff
	.align		4
        /*0008*/ 	.word	0x00000000
	.align		4
        /*000c*/ 	.word	0xfffffffe
	.align		4
        /*0010*/ 	.word	0x00000000
	.align		4
        /*0014*/ 	.word	0xfffffffd
	.align		4
        /*0018*/ 	.word	0x00000000
	.align		4
        /*001c*/ 	.word	0xfffffffc


//--------------------- .nv.constant4             --------------------------
	.section	.nv.constant4,"a",@progbits
	.align	8
	.align		8
.nv.constant4:
        /*0000*/ 	.dword	_$_str


//--------------------- .text.triton_poi_fused_softplus_16 --------------------------
	.section	.text.triton_poi_fused_softplus_16,"ax",@progbits
	.align	128
        .global         triton_poi_fused_softplus_16
        .type           triton_poi_fused_softplus_16,@function
        .size           triton_poi_fused_softplus_16,(.L_x_7 - triton_poi_fused_softplus_16)
        .other          triton_poi_fused_softplus_16,@"STO_CUDA_ENTRY STV_DEFAULT"
triton_poi_fused_softplus_16:
.text.triton_poi_fused_softplus_16:
[----:B------:R-:W0:Y:S02]  /*0000*/  LDC R1, c[0x0][0x28] ;  /* 0x00000a00ff017b82 */ /* 0x000e240000000800 */
[----:B------:R-:W1:Y:S01]  /*0010*/  S2R R0, SR_TID.X ;  /* 0x0000000000007919 */ /* 0x000e620000002100 */
[----:B------:R-:W-:Y:S01]  /*0020*/  ULDC.64 UR4, c[0x0][0x208] ;  /* 0x0000820000047ab9 */ /* 0x000fe20000000a00 */
[----:B------:R-:W-:Y:S01]  /*0030*/  BSSY B0, `(.L_x_0) ;  /* 0x000000b000007945 */ /* 0x000fe20003800000 */
[----:B------:R-:W2:Y:S01]  /*0040*/  S2R R3, SR_CTAID.X ;  /* 0x0000000000037919 */ /* 0x000ea20000002500 */
[----:B-1----:R-:W-:-:S04]  /*0050*/  SHF.L.U32 R0, R0, 0x1, RZ ;  /* 0x0000000100007819 */ /* 0x002fc800000006ff */
[----:B------:R-:W-:-:S04]  /*0060*/  LOP3.LUT R0, R0, 0xfe, RZ, 0xc0, !PT ;  /* 0x000000fe00007812 */ /* 0x000fc800078ec0ff */
[----:B--2---:R-:W-:Y:S02]  /*0070*/  LEA R0, R3, R0, 0x8 ;  /* 0x0000000003007211 */ /* 0x004fe400078e40ff */
[----:B------:R-:W-:Y:S02]  /*0080*/  CS2R R2, SRZ ;  /* 0x0000000000027805 */ /* 0x000fe4000001ff00 */
[----:B------:R-:W-:-:S13]  /*0090*/  ISETP.GE.AND P0, PT, R0, 0x800, PT ;  /* 0x000008000000780c */ /* 0x000fda0003f06270 */
[----:B------:R-:W-:Y:S05]  /*00a0*/  @P0 BRA `(.L_x_1) ;  /* 0x00000000000c0947 */ /* 0x000fea0003800000 */
[----:B------:R-:W1:Y:S02]  /*00b0*/  LDC.64 R2, c[0x0][0x210] ;  /* 0x00008400ff027b82 */ /* 0x000e640000000a00 */
[----:B-1----:R-:W-:-:S06]  /*00c0*/  IMAD.WIDE R2, R0, 0x4, R2 ;  /* 0x0000000400027825 */ /* 0x002fcc00078e0202 */
[----:B------:R-:W5:Y:S02]  /*00d0*/  LDG.E.64 R2, desc[UR4][R2.64] ;  /* 0x0000000402027981 */ /* 0x000f64000c1e1b00 */
.L_x_1:
[----:B------:R-:W-:Y:S05]  /*00e0*/  BSYNC B0 ;  /* 0x0000000000007941 */ /* 0x000fea0003800000 */
.L_x_0:
[----:B-----5:R-:W-:Y:S01]  /*00f0*/  FMUL R6, R3, 1.4426950216293334961 ;  /* 0x3fb8aa3b03067820 */ /* 0x020fe20000400000 */
[----:B------:R-:W-:Y:S01]  /*0100*/  FMUL R8, R2, 1.4426950216293334961 ;  /* 0x3fb8aa3b02087820 */ /* 0x000fe20000400000 */
[----:B------:R-:W-:Y:S01]  /*0110*/  HFMA2.MMA R11, -RZ, RZ, 1.625, 0 ;  /* 0x3e800000ff0b7435 */ /* 0x000fe200000001ff */
[----:B------:R-:W-:Y:S01]  /*0120*/  MOV R12, 0x3d39bf78 ;  /* 0x3d39bf78000c7802 */ /* 0x000fe20000000f00 */
[----:B------:R-:W-:Y:S01]  /*0130*/  BSSY B0, `(.L_x_2) ;  /* 0x000003a000007945 */ /* 0x000fe20003800000 */
[----:B------:R-:W-:Y:S02]  /*0140*/  FSETP.GEU.AND P2, PT, R6, -126, PT ;  /* 0xc2fc00000600780b */ /* 0x000fe40003f4e000 */
[----:B------:R-:W-:-:S11]  /*0150*/  FSETP.GEU.AND P1, PT, R8, -126, PT ;  /* 0xc2fc00000800780b */ /* 0x000fd60003f2e000 */
[----:B------:R-:W-:Y:S02]  /*0160*/  @!P2 FMUL R6, R6, 0.5 ;  /* 0x3f0000000606a820 */ /* 0x000fe40000400000 */
[----:B------:R-:W-:Y:S02]  /*0170*/  @!P1 FMUL R8, R8, 0.5 ;  /* 0x3f00000008089820 */ /* 0x000fe40000400000 */
[----:B------:R-:W1:Y:S08]  /*0180*/  MUFU.EX2 R4, R6 ;  /* 0x0000000600047308 */ /* 0x000e700000000800 */
[----:B------:R-:W2:Y:S01]  /*0190*/  MUFU.EX2 R5, R8 ;  /* 0x0000000800057308 */ /* 0x000ea20000000800 */
[----:B-1----:R-:W-:-:S04]  /*01a0*/  @!P2 FMUL R4, R4, R4 ;  /* 0x000000040404a220 */ /* 0x002fc80000400000 */
[----:B------:R-:W-:Y:S01]  /*01b0*/  FADD.FTZ.RZ R7, R4, 1 ;  /* 0x3f80000004077421 */ /* 0x000fe2000001c000 */
[----:B--2---:R-:W-:-:S04]  /*01c0*/  @!P1 FMUL R5, R5, R5 ;  /* 0x0000000505059220 */ /* 0x004fc80000400000 */
[----:B------:R-:W-:Y:S02]  /*01d0*/  IADD3 R7, R7, -0x3f400000, RZ ;  /* 0xc0c0000007077810 */ /* 0x000fe40007ffe0ff */
[----:B------:R-:W-:Y:S01]  /*01e0*/  ISETP.GE.U32.AND P1, PT, R4, 0x7f800000, PT ;  /* 0x7f8000000400780c */ /* 0x000fe20003f26070 */
[----:B------:R-:W-:Y:S01]  /*01f0*/  FADD.FTZ.RZ R9, R5, 1 ;  /* 0x3f80000005097421 */ /* 0x000fe2000001c000 */
[----:B------:R-:W-:Y:S02]  /*0200*/  LOP3.LUT R7, R7, 0xff800000, RZ, 0xc0, !PT ;  /* 0xff80000007077812 */ /* 0x000fe400078ec0ff */
[----:B------:R-:W-:Y:S02]  /*0210*/  ISETP.GE.U32.AND P2, PT, R5, 0x7f800000, PT ;  /* 0x7f8000000500780c */ /* 0x000fe40003f46070 */
[----:B------:R-:W-:Y:S02]  /*0220*/  IADD3 R9, R9, -0x3f400000, RZ ;  /* 0xc0c0000009097810 */ /* 0x000fe40007ffe0ff */
[----:B------:R-:W-:-:S02]  /*0230*/  IADD3 R10, -R7, 0x40800000, RZ ;  /* 0x40800000070a7810 */ /* 0x000fc40007ffe1ff */
[----:B------:R-:W-:Y:S02]  /*0240*/  LOP3.LUT R6, R9, 0xff800000, RZ, 0xc0, !PT ;  /* 0xff80000009067812 */ /* 0x000fe400078ec0ff */
[----:B------:R-:W-:Y:S01]  /*0250*/  IADD3 R9, R4, -R7, RZ ;  /* 0x8000000704097210 */ /* 0x000fe20007ffe0ff */
[-C--:B------:R-:W-:Y:S01]  /*0260*/  FFMA.FTZ R8, R10, R11.reuse, -1 ;  /* 0xbf8000000a087423 */ /* 0x080fe2000001000b */
[----:B------:R-:W-:Y:S02]  /*0270*/  IADD3 R10, -R6, 0x40800000, RZ ;  /* 0x40800000060a7810 */ /* 0x000fe40007ffe1ff */
[----:B------:R-:W-:Y:S01]  /*0280*/  I2FP.F32.S32 R7, R7 ;  /* 0x0000000700077245 */ /* 0x000fe20000201400 */
[----:B------:R-:W-:Y:S01]  /*0290*/  FADD R9, R9, R8 ;  /* 0x0000000809097221 */ /* 0x000fe20000000000 */
[----:B------:R-:W-:Y:S01]  /*02a0*/  IADD3 R8, R5, -R6, RZ ;  /* 0x8000000605087210 */ /* 0x000fe20007ffe0ff */
[----:B------:R-:W-:Y:S01]  /*02b0*/  FFMA.FTZ R11, R10, R11, -1 ;  /* 0xbf8000000a0b7423 */ /* 0x000fe2000001000b */
[----:B------:R-:W-:Y:S01]  /*02c0*/  I2FP.F32.S32 R6, R6 ;  /* 0x0000000600067245 */ /* 0x000fe20000201400 */
[----:B------:R-:W-:Y:S01]  /*02d0*/  FFMA.FTZ R10, R9, -R12, 0.10546888411045074463 ;  /* 0x3dd80012090a7423 */ /* 0x000fe2000001080c */
[----:B------:R-:W-:Y:S01]  /*02e0*/  FMUL R7, R7, 1.1920928955078125e-07 ;  /* 0x3400000007077820 */ /* 0x000fe20000400000 */
[----:B------:R-:W-:-:S02]  /*02f0*/  FADD R8, R8, R11 ;  /* 0x0000000b08087221 */ /* 0x000fc40000000000 */
[C---:B------:R-:W-:Y:S01]  /*0300*/  FFMA.FTZ R10, R9.reuse, R10, -0.13229703903198242188 ;  /* 0xbe0778e0090a7423 */ /* 0x040fe2000001000a */
[----:B------:R-:W-:Y:S01]  /*0310*/  FMUL R6, R6, 1.1920928955078125e-07 ;  /* 0x3400000006067820 */ /* 0x000fe20000400000 */
[C---:B------:R-:W-:Y:S02]  /*0320*/  FFMA.FTZ R11, R8.reuse, -R12, 0.10546888411045074463 ;  /* 0x3dd80012080b7423 */ /* 0x040fe4000001080c */
[C---:B------:R-:W-:Y:S02]  /*0330*/  FFMA.FTZ R10, R9.reuse, R10, 0.14491446316242218018 ;  /* 0x3e146475090a7423 */ /* 0x040fe4000001000a */
[C---:B------:R-:W-:Y:S02]  /*0340*/  FFMA.FTZ R11, R8.reuse, R11, -0.13229703903198242188 ;  /* 0xbe0778e0080b7423 */ /* 0x040fe4000001000b */
[----:B------:R-:W-:Y:S02]  /*0350*/  FFMA.FTZ R10, R9, R10, -0.16641564667224884033 ;  /* 0xbe2a68dd090a7423 */ /* 0x000fe4000001000a */
[----:B------:R-:W-:-:S02]  /*0360*/  FFMA.FTZ R11, R8, R11, 0.14491446316242218018 ;  /* 0x3e146475080b7423 */ /* 0x000fc4000001000b */
[C---:B------:R-:W-:Y:S02]  /*0370*/  FFMA.FTZ R10, R9.reuse, R10, 0.19988867640495300293 ;  /* 0x3e4caf9e090a7423 */ /* 0x040fe4000001000a */
[C---:B------:R-:W-:Y:S02]  /*0380*/  FFMA.FTZ R11, R8.reuse, R11, -0.16641564667224884033 ;  /* 0xbe2a68dd080b7423 */ /* 0x040fe4000001000b */
[C---:B------:R-:W-:Y:S02]  /*0390*/  FFMA.FTZ R10, R9.reuse, R10, -0.25000196695327758789 ;  /* 0xbe800042090a7423 */ /* 0x040fe4000001000a */
[C---:B------:R-:W-:Y:S02]  /*03a0*/  FFMA.FTZ R11, R8.reuse, R11, 0.19988867640495300293 ;  /* 0x3e4caf9e080b7423 */ /* 0x040fe4000001000b */
[----:B------:R-:W-:Y:S02]  /*03b0*/  FFMA.FTZ R10, R9, R10, 0.33333510160446166992 ;  /* 0x3eaaaae6090a7423 */ /* 0x000fe4000001000a */
[----:B------:R-:W-:-:S02]  /*03c0*/  FFMA.FTZ R11, R8, R11, -0.25000196695327758789 ;  /* 0xbe800042080b7423 */ /* 0x000fc4000001000b */
[C---:B------:R-:W-:Y:S02]  /*03d0*/  FFMA.FTZ R10, R9.reuse, R10, -0.5 ;  /* 0xbf000000090a7423 */ /* 0x040fe4000001000a */
[C---:B------:R-:W-:Y:S02]  /*03e0*/  FFMA.FTZ R11, R8.reuse, R11, 0.33333510160446166992 ;  /* 0x3eaaaae6080b7423 */ /* 0x040fe4000001000b */
[C---:B------:R-:W-:Y:S02]  /*03f0*/  FMUL R10, R9.reuse, R10 ;  /* 0x0000000a090a7220 */ /* 0x040fe40000400000 */
[C---:B------:R-:W-:Y:S02]  /*0400*/  FFMA.FTZ R11, R8.reuse, R11, -0.5 ;  /* 0xbf000000080b7423 */ /* 0x040fe4000001000b */
[----:B------:R-:W-:Y:S02]  /*0410*/  FFMA.FTZ R10, R9, R10, R9 ;  /* 0x0000000a090a7223 */ /* 0x000fe40000010009 */
[----:B------:R-:W-:-:S02]  /*0420*/  FMUL R11, R8, R11 ;  /* 0x0000000b080b7220 */ /* 0x000fc40000400000 */
[----:B------:R-:W-:Y:S01]  /*0430*/  FFMA.FTZ R10, R7, 0.69314718246459960938, R10 ;  /* 0x3f317218070a7823 */ /* 0x000fe2000001000a */
[----:B------:R-:W-:Y:S01]  /*0440*/  SHF.R.S32.HI R7, RZ, 0x1f, R0 ;  /* 0x0000001fff077819 */ /* 0x000fe20000011400 */
[----:B------:R-:W-:-:S04]  /*0450*/  FFMA.FTZ R11, R8, R11, R8 ;  /* 0x0000000b080b7223 */ /* 0x000fc80000010008 */
[----:B------:R-:W-:Y:S01]  /*0460*/  FFMA.FTZ R11, R6, 0.69314718246459960938, R11 ;  /* 0x3f317218060b7823 */ /* 0x000fe2000001000b */
[----:B------:R-:W-:Y:S06]  /*0470*/  @!P2 BRA `(.L_x_3) ;  /* 0x000000000014a947 */ /* 0x000fec0003800000 */
[C---:B------:R-:W-:Y:S02]  /*0480*/  ISETP.GE.AND P2, PT, R5.reuse, -0x407fffff, PT ;  /* 0xbf8000010500780c */ /* 0x040fe40003f46270 */
[----:B------:R-:W-:-:S11]  /*0490*/  FSETP.NEU.AND P3, PT, R5, RZ, PT ;  /* 0x000000ff0500720b */ /* 0x000fd60003f6d000 */
[----:B------:R-:W-:-:S05]  /*04a0*/  @P2 MOV R6, 0x7f800000 ;  /* 0x7f80000000062802 */ /* 0x000fca0000000f00 */
[----:B------:R-:W-:-:S05]  /*04b0*/  @P2 FFMA.FTZ R11, R5, R6, +INF ;  /* 0x7f800000050b2423 */ /* 0x000fca0000010006 */
[----:B------:R-:W-:-:S07]  /*04c0*/  FSEL R11, R11, -RZ, P3 ;  /* 0x800000ff0b0b7208 */ /* 0x000fce0001800000 */
.L_x_3:
[----:B------:R-:W-:Y:S05]  /*04d0*/  BSYNC B0 ;  /* 0x0000000000007941 */ /* 0x000fea0003800000 */
.L_x_2:
[----:B------:R-:W-:Y:S04]  /*04e0*/  BSSY B0, `(.L_x_4) ;  /* 0x0000007000007945 */ /* 0x000fe80003800000 */
[----:B------:R-:W-:Y:S05]  /*04f0*/  @!P1 BRA `(.L_x_5) ;  /* 0x0000000000149947 */ /* 0x000fea0003800000 */
[C---:B------:R-:W-:Y:S02]  /*0500*/  ISETP.GE.AND P1, PT, R4.reuse, -0x407fffff, PT ;  /* 0xbf8000010400780c */ /* 0x040fe40003f26270 */
[----:B------:R-:W-:-:S11]  /*0510*/  FSETP.NEU.AND P2, PT, R4, RZ, PT ;  /* 0x000000ff0400720b */ /* 0x000fd60003f4d000 */
[----:B------:R-:W-:-:S05]  /*0520*/  @P1 MOV R5, 0x7f800000 ;  /* 0x7f80000000051802 */ /* 0x000fca0000000f00 */
[----:B------:R-:W-:-:S05]  /*0530*/  @P1 FFMA.FTZ R10, R4, R5, +INF ;  /* 0x7f800000040a1423 */ /* 0x000fca0000010005 */
[----:B------:R-:W-:-:S07]  /*0540*/  FSEL R10, R10, -RZ, P2 ;  /* 0x800000ff0a0a7208 */ /* 0x000fce0001000000 */
.L_x_5:
[----:B------:R-:W-:Y:S05]  /*0550*/  BSYNC B0 ;  /* 0x0000000000007941 */ /* 0x000fea0003800000 */
.L_x_4:
[----:B------:R-:W-:Y:S01]  /*0560*/  ULDC.64 UR6, c[0x0][0x218] ;  /* 0x0000860000067ab9 */ /* 0x000fe20000000a00 */
[----:B------:R-:W-:Y:S02]  /*0570*/  FSETP.GT.AND P2, PT, R2, 20, PT ;  /* 0x41a000000200780b */ /* 0x000fe40003f44000 */
[C---:B------:R-:W-:Y:S02]  /*0580*/  LEA R4, P3, R0.reuse, UR6, 0x2 ;  /* 0x0000000600047c11 */ /* 0x040fe4000f8610ff */
[C---:B------:R-:W-:Y:S02]  /*0590*/  FSETP.GT.AND P1, PT, R3.reuse, 20, PT ;  /* 0x41a000000300780b */ /* 0x040fe40003f24000 */
[----:B------:R-:W-:Y:S02]  /*05a0*/  LEA.HI.X R5, R0, UR7, R7, 0x2, P3 ;  /* 0x0000000700057c11 */ /* 0x000fe400098f1407 */
[----:B------:R-:W-:Y:S02]  /*05b0*/  FSEL R2, R2, R11, P2 ;  /* 0x0000000b02027208 */ /* 0x000fe40001000000 */
[----:B------:R-:W-:Y:S01]  /*05c0*/  FSEL R3, R3, R10, P1 ;  /* 0x0000000a03037208 */ /* 0x000fe20000800000 */
[----:B------:R-:W-:Y:S06]  /*05d0*/  @P0 EXIT ;  /* 0x000000000000094d */ /* 0x000fec0003800000 */
[----:B------:R-:W-:Y:S01]  /*05e0*/  STG.E.64 desc[UR4][R4.64], R2 ;  /* 0x0000000204007986 */ /* 0x000fe2000c101b04 */
[----:B------:R-:W-:Y:S05]  /*05f0*/  EXIT ;  /* 0x000000000000794d */ /* 0x000fea0003800000 */
.L_x_6:
[----:B------:R-:W-:-:S00]  /*0600*/  BRA `(.L_x_6) ;  /* 0xfffffffc00fc7947 */ /* 0x000fc0000383ffff */
[----:B------:R-:W-:-:S00]  /*0610*/  NOP ;  /* 0x0000000000007918 */ /* 0x000fc00000000000 */
        /* <DEDUP_REMOVED lines=14> */
.L_x_7:


//--------------------- .nv.global.init           --------------------------
	.section	.nv.global.init,"aw",@progbits
.nv.global.init:
	.type		_$_str,@object
	.size		_$_str,(.L_0 - _$_str)
_$_str:
        /*0000*/ 	.byte	0x5f, 0x5f, 0x43, 0x55, 0x44, 0x41, 0x5f, 0x46, 0x54, 0x5a, 0x00
.L_0:


//--------------------- .nv.constant0.triton_poi_fused_softplus_16 --------------------------
	.section	.nv.constant0.triton_poi_fused_softplus_16,"a",@progbits
	.sectionflags	@""
	.align	4
.nv.constant0.triton_poi_fused_softplus_16:
	.zero		548
